//
// Generated by NVIDIA NVVM Compiler
//
// Compiler Build ID: CL-36424714
// Cuda compilation tools, release 13.0, V13.0.88
// Based on NVVM 20.0.0
//

.version 9.0
.target sm_100
.address_size 64

	// .globl	_Z14matrixMultiplyPfS_S_

.visible .entry _Z14matrixMultiplyPfS_S_(
	.param .u64 .ptr .align 1 _Z14matrixMultiplyPfS_S__param_0,
	.param .u64 .ptr .align 1 _Z14matrixMultiplyPfS_S__param_1,
	.param .u64 .ptr .align 1 _Z14matrixMultiplyPfS_S__param_2
)
{
	.reg .pred 	%p<5>;
	.reg .b32 	%r<18>;
	.reg .b32 	%f<52>;
	.reg .b64 	%rd<18>;

	ld.param.u64 	%rd5, [_Z14matrixMultiplyPfS_S__param_0];
	ld.param.u64 	%rd6, [_Z14matrixMultiplyPfS_S__param_1];
	ld.param.u64 	%rd7, [_Z14matrixMultiplyPfS_S__param_2];
	mov.u32 	%r8, %ctaid.y;
	mov.u32 	%r9, %ntid.y;
	mov.u32 	%r10, %tid.y;
	mad.lo.s32 	%r1, %r8, %r9, %r10;
	mov.u32 	%r11, %ctaid.x;
	mov.u32 	%r12, %ntid.x;
	mov.u32 	%r13, %tid.x;
	mad.lo.s32 	%r2, %r11, %r12, %r13;
	setp.gt.u32 	%p1, %r1, 4095;
	setp.gt.s32 	%p2, %r2, 4095;
	or.pred  	%p3, %p1, %p2;
	@%p3 bra 	$L__BB0_4;
	shl.b32 	%r3, %r1, 12;
	mul.wide.u32 	%rd8, %r3, 4;
	cvta.to.global.u64 	%rd9, %rd5;
	add.s64 	%rd10, %rd8, %rd9;
	add.s64 	%rd17, %rd10, 32;
	cvta.to.global.u64 	%rd11, %rd6;
	add.s64 	%rd2, %rd11, 131072;
	mov.f32 	%f51, 0f00000000;
	mov.b32 	%r17, 0;
	mov.u32 	%r16, %r2;
$L__BB0_2:
	mul.wide.s32 	%rd12, %r16, 4;
	add.s64 	%rd13, %rd2, %rd12;
	ld.global.f32 	%f4, [%rd17+-32];
	ld.global.f32 	%f5, [%rd13+-131072];
	fma.rn.f32 	%f6, %f4, %f5, %f51;
	ld.global.f32 	%f7, [%rd17+-28];
	ld.global.f32 	%f8, [%rd13+-114688];
	fma.rn.f32 	%f9, %f7, %f8, %f6;
	ld.global.f32 	%f10, [%rd17+-24];
	ld.global.f32 	%f11, [%rd13+-98304];
	fma.rn.f32 	%f12, %f10, %f11, %f9;
	ld.global.f32 	%f13, [%rd17+-20];
	ld.global.f32 	%f14, [%rd13+-81920];
	fma.rn.f32 	%f15, %f13, %f14, %f12;
	ld.global.f32 	%f16, [%rd17+-16];
	ld.global.f32 	%f17, [%rd13+-65536];
	fma.rn.f32 	%f18, %f16, %f17, %f15;
	ld.global.f32 	%f19, [%rd17+-12];
	ld.global.f32 	%f20, [%rd13+-49152];
	fma.rn.f32 	%f21, %f19, %f20, %f18;
	ld.global.f32 	%f22, [%rd17+-8];
	ld.global.f32 	%f23, [%rd13+-32768];
	fma.rn.f32 	%f24, %f22, %f23, %f21;
	ld.global.f32 	%f25, [%rd17+-4];
	ld.global.f32 	%f26, [%rd13+-16384];
	fma.rn.f32 	%f27, %f25, %f26, %f24;
	ld.global.f32 	%f28, [%rd17];
	ld.global.f32 	%f29, [%rd13];
	fma.rn.f32 	%f30, %f28, %f29, %f27;
	ld.global.f32 	%f31, [%rd17+4];
	ld.global.f32 	%f32, [%rd13+16384];
	fma.rn.f32 	%f33, %f31, %f32, %f30;
	ld.global.f32 	%f34, [%rd17+8];
	ld.global.f32 	%f35, [%rd13+32768];
	fma.rn.f32 	%f36, %f34, %f35, %f33;
	ld.global.f32 	%f37, [%rd17+12];
	ld.global.f32 	%f38, [%rd13+49152];
	fma.rn.f32 	%f39, %f37, %f38, %f36;
	ld.global.f32 	%f40, [%rd17+16];
	ld.global.f32 	%f41, [%rd13+65536];
	fma.rn.f32 	%f42, %f40, %f41, %f39;
	ld.global.f32 	%f43, [%rd17+20];
	ld.global.f32 	%f44, [%rd13+81920];
	fma.rn.f32 	%f45, %f43, %f44, %f42;
	ld.global.f32 	%f46, [%rd17+24];
	ld.global.f32 	%f47, [%rd13+98304];
	fma.rn.f32 	%f48, %f46, %f47, %f45;
	ld.global.f32 	%f49, [%rd17+28];
	ld.global.f32 	%f50, [%rd13+114688];
	fma.rn.f32 	%f51, %f49, %f50, %f48;
	add.s32 	%r17, %r17, 16;
	add.s64 	%rd17, %rd17, 64;
	add.s32 	%r16, %r16, 65536;
	setp.ne.s32 	%p4, %r17, 4096;
	@%p4 bra 	$L__BB0_2;
	add.s32 	%r15, %r3, %r2;
	cvta.to.global.u64 	%rd14, %rd7;
	mul.wide.s32 	%rd15, %r15, 4;
	add.s64 	%rd16, %rd14, %rd15;
	st.global.f32 	[%rd16], %f51;
$L__BB0_4:
	ret;

}


// ===== COMPILED SASS (sm_100) =====

	.target	sm_100

	.elftype	@"ET_EXEC"


//--------------------- .note.nv.tkinfo           --------------------------
	.section	.note.nv.tkinfo,"",@"SHT_NOTE"
	.sectionflags	@"SHF_NOTE_NV_TKINFO"
	.tkinfo
        /*0018*/ 	.word	0x00000002
        /*0030*/ 	.string	""
        /*0030*/ 	.string	"ptxas"
        /*0030*/ 	.string	"Cuda compilation tools, release 13.0, V13.0.88"
        /*0030*/ 	.string	"Build cuda_13.0.r13.0/compiler.36424714_0"
        /*0030*/ 	.string	"-arch sm_100 -m 64 "



//--------------------- .note.nv.cuinfo           --------------------------
	.section	.note.nv.cuinfo,"",@"SHT_NOTE"
	.sectionflags	@"SHF_NOTE_NV_CUINFO"
        /*0018*/ 	.short	0x0002
        /*001a*/ 	.short	0x0064
        /*001c*/ 	.short	0x0082
	.zero		2


//--------------------- .nv.info                  --------------------------
	.section	.nv.info,"",@"SHT_CUDA_INFO"
	.align	4


	//----- nvinfo : EIATTR_REGCOUNT
	.align		4
        /*0000*/ 	.byte	0x04, 0x2f
        /*0002*/ 	.short	(.L_1 - .L_0)
	.align		4
.L_0:
        /*0004*/ 	.word	index@(_Z14matrixMultiplyPfS_S_)
        /*0008*/ 	.word	0x0000001f


	//----- nvinfo : EIATTR_FRAME_SIZE
	.align		4
.L_1:
        /*000c*/ 	.byte	0x04, 0x11
        /*000e*/ 	.short	(.L_3 - .L_2)
	.align		4
.L_2:
        /*0010*/ 	.word	index@(_Z14matrixMultiplyPfS_S_)
        /*0014*/ 	.word	0x00000000


	//----- nvinfo : EIATTR_MIN_STACK_SIZE
	.align		4
.L_3:
        /*0018*/ 	.byte	0x04, 0x12
        /*001a*/ 	.short	(.L_5 - .L_4)
	.align		4
.L_4:
        /*001c*/ 	.word	index@(_Z14matrixMultiplyPfS_S_)
        /*0020*/ 	.word	0x00000000
.L_5:


//--------------------- .nv.compat                --------------------------
	.section	.nv.compat,"",@"SHT_CUDA_COMPAT_INFO"
	.align	4
        /*0000*/ 	.byte	0x02, 0x09, 0x00, 0x00, 0x02, 0x02, 0x01, 0x00, 0x02, 0x05, 0x05, 0x00, 0x03, 0x07, 0x01, 0x01
        /*0010*/ 	.byte	0x02, 0x03, 0x00, 0x00, 0x02, 0x06, 0x01, 0x00, 0x04, 0x0b, 0x08, 0x00, 0x09, 0x00, 0x00, 0x00
        /*0020*/ 	.byte	0x00, 0x00, 0x00, 0x00


//--------------------- .nv.info._Z14matrixMultiplyPfS_S_ --------------------------
	.section	.nv.info._Z14matrixMultiplyPfS_S_,"",@"SHT_CUDA_INFO"
	.sectionflags	@""
	.align	4


	//----- nvinfo : EIATTR_CUDA_API_VERSION
	.align		4
        /*0000*/ 	.byte	0x04, 0x37
        /*0002*/ 	.short	(.L_7 - .L_6)
.L_6:
        /*0004*/ 	.word	0x00000082


	//----- nvinfo : EIATTR_KPARAM_INFO
	.align		4
.L_7:
        /*0008*/ 	.byte	0x04, 0x17
        /*000a*/ 	.short	(.L_9 - .L_8)
.L_8:
        /*000c*/ 	.word	0x00000000
        /*0010*/ 	.short	0x0002
        /*0012*/ 	.short	0x0010
        /*0014*/ 	.byte	0x00, 0xf5, 0x21, 0x00


	//----- nvinfo : EIATTR_KPARAM_INFO
	.align		4
.L_9:
        /*0018*/ 	.byte	0x04, 0x17
        /*001a*/ 	.short	(.L_11 - .L_10)
.L_10:
        /*001c*/ 	.word	0x00000000
        /*0020*/ 	.short	0x0001
        /*0022*/ 	.short	0x0008
        /*0024*/ 	.byte	0x00, 0xf5, 0x21, 0x00


	//----- nvinfo : EIATTR_KPARAM_INFO
	.align		4
.L_11:
        /*0028*/ 	.byte	0x04, 0x17
        /*002a*/ 	.short	(.L_13 - .L_12)
.L_12:
        /*002c*/ 	.word	0x00000000
        /*0030*/ 	.short	0x0000
        /*0032*/ 	.short	0x0000
        /*0034*/ 	.byte	0x00, 0xf5, 0x21, 0x00


	//----- nvinfo : EIATTR_SPARSE_MMA_MASK
	.align		4
.L_13:
        /*0038*/ 	.byte	0x03, 0x50
        /*003a*/ 	.short	0x0000


	//----- nvinfo : EIATTR_MAXREG_COUNT
	.align		4
        /*003c*/ 	.byte	0x03, 0x1b
        /*003e*/ 	.short	0x00ff


	//----- nvinfo : EIATTR_MERCURY_ISA_VERSION
	.align		4
        /*0040*/ 	.byte	0x03, 0x5f
        /*0042*/ 	.short	0x0101


	//----- nvinfo : EIATTR_VRC_CTA_INIT_COUNT
	.align		4
        /*0044*/ 	.byte	0x02, 0x4a
	.zero		1
	.zero		1


	//----- nvinfo : EIATTR_EXIT_INSTR_OFFSETS
	.align		4
        /*0048*/ 	.byte	0x04, 0x1c
        /*004a*/ 	.short	(.L_15 - .L_14)


	//   ....[0]....
.L_14:
        /*004c*/ 	.word	0x000000b0


	//   ....[1]....
        /*0050*/ 	.word	0x00000550


	//----- nvinfo : EIATTR_CBANK_PARAM_SIZE
	.align		4
.L_15:
        /*0054*/ 	.byte	0x03, 0x19
        /*0056*/ 	.short	0x0018


	//----- nvinfo : EIATTR_PARAM_CBANK
	.align		4
        /*0058*/ 	.byte	0x04, 0x0a
        /*005a*/ 	.short	(.L_17 - .L_16)
	.align		4
.L_16:
        /*005c*/ 	.word	index@(.nv.constant0._Z14matrixMultiplyPfS_S_)
        /*0060*/ 	.short	0x0380
        /*0062*/ 	.short	0x0018


	//----- nvinfo : EIATTR_SW_WAR
	.align		4
.L_17:
        /*0064*/ 	.byte	0x04, 0x36
        /*0066*/ 	.short	(.L_19 - .L_18)
.L_18:
        /*0068*/ 	.word	0x00000008
.L_19:


//--------------------- .nv.callgraph             --------------------------
	.section	.nv.callgraph,"",@"SHT_CUDA_CALLGRAPH"
	.align	4
	.sectionentsize	8
	.align		4
        /*0000*/ 	.word	0x00000000
	.align		4
        /*0004*/ 	.word	0xffffffff
	.align		4
        /*0008*/ 	.word	0x00000000
	.align		4
        /*000c*/ 	.word	0xfffffffe
	.align		4
        /*0010*/ 	.word	0x00000000
	.align		4
        /*0014*/ 	.word	0xfffffffd
	.align		4
        /*0018*/ 	.word	0x00000000
	.align		4
        /*001c*/ 	.word	0xfffffffc


//--------------------- .text._Z14matrixMultiplyPfS_S_ --------------------------
	.section	.text._Z14matrixMultiplyPfS_S_,"ax",@progbits
	.align	128
        .global         _Z14matrixMultiplyPfS_S_
        .type           _Z14matrixMultiplyPfS_S_,@function
        .size           _Z14matrixMultiplyPfS_S_,(.L_x_2 - _Z14matrixMultiplyPfS_S_)
        .other          _Z14matrixMultiplyPfS_S_,@"STO_CUDA_ENTRY STV_DEFAULT"
_Z14matrixMultiplyPfS_S_:
.text._Z14matrixMultiplyPfS_S_:
[----:B------:R-:W-:Y:S01]  /*0000*/  LDC R1, c[0x0][0x37c] ;  /* 0x0000df00ff017b82 */ /* 0x000fe20000000800 */
[----:B------:R-:W0:Y:S07]  /*0010*/  S2R R3, SR_TID.X ;  /* 0x0000000000037919 */ /* 0x000e2e0000002100 */
[----:B------:R-:W1:Y:S01]  /*0020*/  LDC R7, c[0x0][0x364] ;  /* 0x0000d900ff077b82 */ /* 0x000e620000000800 */
[----:B------:R-:W1:Y:S07]  /*0030*/  S2R R2, SR_TID.Y ;  /* 0x0000000000027919 */ /* 0x000e6e0000002200 */
[----:B------:R-:W0:Y:S08]  /*0040*/  S2UR UR5, SR_CTAID.X ;  /* 0x00000000000579c3 */ /* 0x000e300000002500 */
[----:B------:R-:W0:Y:S08]  /*0050*/  LDC R0, c[0x0][0x360] ;  /* 0x0000d800ff007b82 */ /* 0x000e300000000800 */
[----:B------:R-:W1:Y:S01]  /*0060*/  S2UR UR4, SR_CTAID.Y ;  /* 0x00000000000479c3 */ /* 0x000e620000002600 */
[----:B0-----:R-:W-:-:S05]  /*0070*/  IMAD R0, R0, UR5, R3 ;  /* 0x0000000500007c24 */ /* 0x001fca000f8e0203 */
[----:B------:R-:W-:Y:S01]  /*0080*/  ISETP.GT.AND P0, PT, R0, 0xfff, PT ;  /* 0x00000fff0000780c */ /* 0x000fe20003f04270 */
[----:B-1----:R-:W-:-:S05]  /*0090*/  IMAD R7, R7, UR4, R2 ;  /* 0x0000000407077c24 */ /* 0x002fca000f8e0202 */
[----:B------:R-:W-:-:S13]  /*00a0*/  ISETP.GT.U32.OR P0, PT, R7, 0xfff, P0 ;  /* 0x00000fff0700780c */ /* 0x000fda0000704470 */
[----:B------:R-:W-:Y:S05]  /*00b0*/  @P0 EXIT ;  /* 0x000000000000094d */ /* 0x000fea0003800000 */
[----:B------:R-:W0:Y:S01]  /*00c0*/  LDC.64 R2, c[0x0][0x380] ;  /* 0x0000e000ff027b82 */ /* 0x000e220000000a00 */
[----:B------:R-:W1:Y:S01]  /*00d0*/  LDCU.64 UR6, c[0x0][0x388] ;  /* 0x00007100ff0677ac */ /* 0x000e620008000a00 */
[----:B------:R-:W-:Y:S01]  /*00e0*/  SHF.L.U32 R7, R7, 0xc, RZ ;  /* 0x0000000c07077819 */ /* 0x000fe200000006ff */
[----:B------:R-:W-:Y:S01]  /*00f0*/  HFMA2 R14, -RZ, RZ, 0, 0 ;  /* 0x00000000ff0e7431 */ /* 0x000fe200000001ff */
[----:B------:R-:W-:Y:S01]  /*0100*/  MOV R6, R0 ;  /* 0x0000000000067202 */ /* 0x000fe20000000f00 */
[----:B------:R-:W2:Y:S01]  /*0110*/  LDCU.64 UR8, c[0x0][0x358] ;  /* 0x00006b00ff0877ac */ /* 0x000ea20008000a00 */
[----:B------:R-:W-:Y:S01]  /*0120*/  UMOV UR4, URZ ;  /* 0x000000ff00047c82 */ /* 0x000fe20008000000 */
[----:B-1----:R-:W-:-:S04]  /*0130*/  UIADD3 UR5, UP0, UPT, UR6, 0x20000, URZ ;  /* 0x0002000006057890 */ /* 0x002fc8000ff1e0ff */
[----:B------:R-:W-:Y:S01]  /*0140*/  UIADD3.X UR6, UPT, UPT, URZ, UR7, URZ, UP0, !UPT ;  /* 0x00000007ff067290 */ /* 0x000fe200087fe4ff */
[----:B0-----:R-:W-:-:S03]  /*0150*/  IMAD.WIDE.U32 R2, R7, 0x4, R2 ;  /* 0x0000000407027825 */ /* 0x001fc600078e0002 */
[----:B------:R-:W-:-:S04]  /*0160*/  IADD3 R4, P0, PT, R2, 0x20, RZ ;  /* 0x0000002002047810 */ /* 0x000fc80007f1e0ff */
[----:B--2---:R-:W-:-:S09]  /*0170*/  IADD3.X R5, PT, PT, RZ, R3, RZ, P0, !PT ;  /* 0x00000003ff057210 */ /* 0x004fd200007fe4ff */
.L_x_0:
[----:B------:R-:W-:Y:S01]  /*0180*/  MOV R2, UR5 ;  /* 0x0000000500027c02 */ /* 0x000fe20008000f00 */
[----:B------:R-:W2:Y:S01]  /*0190*/  LDG.E R15, desc[UR8][R4.64+-0x20] ;  /* 0xffffe008040f7981 */ /* 0x000ea2000c1e1900 */
[----:B------:R-:W-:-:S03]  /*01a0*/  MOV R3, UR6 ;  /* 0x0000000600037c02 */ /* 0x000fc60008000f00 */
[----:B------:R-:W3:Y:S01]  /*01b0*/  LDG.E R24, desc[UR8][R4.64+-0x1c] ;  /* 0xffffe40804187981 */ /* 0x000ee2000c1e1900 */
[----:B------:R-:W-:-:S03]  /*01c0*/  IMAD.WIDE R2, R6, 0x4, R2 ;  /* 0x0000000406027825 */ /* 0x000fc600078e0202 */
[----:B------:R-:W4:Y:S04]  /*01d0*/  LDG.E R19, desc[UR8][R4.64+-0x18] ;  /* 0xffffe80804137981 */ /* 0x000f28000c1e1900 */
[----:B------:R-:W2:Y:S04]  /*01e0*/  LDG.E R16, desc[UR8][R2.64+-0x20000] ;  /* 0xfe00000802107981 */ /* 0x000ea8000c1e1900 */
[----:B------:R-:W3:Y:S04]  /*01f0*/  LDG.E R25, desc[UR8][R2.64+-0x1c000] ;  /* 0xfe40000802197981 */ /* 0x000ee8000c1e1900 */
[----:B------:R-:W4:Y:S04]  /*0200*/  LDG.E R18, desc[UR8][R2.64+-0x18000] ;  /* 0xfe80000802127981 */ /* 0x000f28000c1e1900 */
[----:B------:R-:W5:Y:S04]  /*0210*/  LDG.E R20, desc[UR8][R4.64+-0x14] ;  /* 0xffffec0804147981 */ /* 0x000f68000c1e1900 */
        /* <DEDUP_REMOVED lines=11> */
[----:B------:R-:W5:Y:S01]  /*02d0*/  LDG.E R26, desc[UR8][R4.64+0x1c] ;  /* 0x00001c08041a7981 */ /* 0x000f62000c1e1900 */
[----:B--2---:R-:W-:-:S03]  /*02e0*/  FFMA R15, R15, R16, R14 ;  /* 0x000000100f0f7223 */ /* 0x004fc6000000000e */
[----:B------:R-:W2:Y:S01]  /*02f0*/  LDG.E R16, desc[UR8][R4.64] ;  /* 0x0000000804107981 */ /* 0x000ea2000c1e1900 */
[----:B---3--:R-:W-:-:S03]  /*0300*/  FFMA R24, R24, R25, R15 ;  /* 0x0000001918187223 */ /* 0x008fc6000000000f */
[----:B------:R-:W3:Y:S01]  /*0310*/  LDG.E R14, desc[UR8][R4.64+0x4] ;  /* 0x00000408040e7981 */ /* 0x000ee2000c1e1900 */
[----:B----4-:R-:W-:-:S03]  /*0320*/  FFMA R25, R19, R18, R24 ;  /* 0x0000001213197223 */ /* 0x010fc60000000018 */
[----:B------:R-:W3:Y:S04]  /*0330*/  LDG.E R15, desc[UR8][R2.64+0x4000] ;  /* 0x00400008020f7981 */ /* 0x000ee8000c1e1900 */
[----:B------:R-:W4:Y:S01]  /*0340*/  LDG.E R18, desc[UR8][R4.64+0x8] ;  /* 0x0000080804127981 */ /* 0x000f22000c1e1900 */
[----:B-----5:R-:W-:-:S03]  /*0350*/  FFMA R25, R20, R21, R25 ;  /* 0x0000001514197223 */ /* 0x020fc60000000019 */
[----:B------:R-:W4:Y:S04]  /*0360*/  LDG.E R19, desc[UR8][R2.64+0x8000] ;  /* 0x0080000802137981 */ /* 0x000f28000c1e1900 */
[----:B------:R-:W5:Y:S01]  /*0370*/  LDG.E R20, desc[UR8][R4.64+0xc] ;  /* 0x00000c0804147981 */ /* 0x000f62000c1e1900 */
[----:B------:R-:W-:-:S03]  /*0380*/  FFMA R25, R22, R23, R25 ;  /* 0x0000001716197223 */ /* 0x000fc60000000019 */
[----:B------:R-:W5:Y:S04]  /*0390*/  LDG.E R21, desc[UR8][R2.64+0xc000] ;  /* 0x00c0000802157981 */ /* 0x000f68000c1e1900 */
[----:B------:R-:W5:Y:S04]  /*03a0*/  LDG.E R22, desc[UR8][R4.64+0x10] ;  /* 0x0000100804167981 */ /* 0x000f68000c1e1900 */
[----:B------:R-:W5:Y:S01]  /*03b0*/  LDG.E R23, desc[UR8][R2.64+0x10000] ;  /* 0x0100000802177981 */ /* 0x000f62000c1e1900 */
[----:B------:R-:W-:-:S03]  /*03c0*/  FFMA R28, R12, R13, R25 ;  /* 0x0000000d0c1c7223 */ /* 0x000fc60000000019 */
[----:B------:R-:W5:Y:S04]  /*03d0*/  LDG.E R24, desc[UR8][R4.64+0x14] ;  /* 0x0000140804187981 */ /* 0x000f68000c1e1900 */
[----:B------:R-:W5:Y:S04]  /*03e0*/  LDG.E R25, desc[UR8][R2.64+0x14000] ;  /* 0x0140000802197981 */ /* 0x000f68000c1e1900 */
[----:B------:R0:W5:Y:S04]  /*03f0*/  LDG.E R13, desc[UR8][R4.64+0x18] ;  /* 0x00001808040d7981 */ /* 0x000168000c1e1900 */
[----:B------:R-:W5:Y:S01]  /*0400*/  LDG.E R12, desc[UR8][R2.64+0x18000] ;  /* 0x01800008020c7981 */ /* 0x000f62000c1e1900 */
[----:B------:R-:W-:-:S04]  /*0410*/  FFMA R9, R9, R8, R28 ;  /* 0x0000000809097223 */ /* 0x000fc8000000001c */
[----:B------:R-:W-:Y:S01]  /*0420*/  FFMA R9, R10, R11, R9 ;  /* 0x0000000b0a097223 */ /* 0x000fe20000000009 */
[----:B------:R-:W-:-:S04]  /*0430*/  UIADD3 UR4, UPT, UPT, UR4, 0x10, URZ ;  /* 0x0000001004047890 */ /* 0x000fc8000fffe0ff */
[----:B------:R-:W-:Y:S01]  /*0440*/  UISETP.NE.AND UP0, UPT, UR4, 0x1000, UPT ;  /* 0x000010000400788c */ /* 0x000fe2000bf05270 */
[----:B0-----:R-:W-:Y:S02]  /*0450*/  IADD3 R4, P0, PT, R4, 0x40, RZ ;  /* 0x0000004004047810 */ /* 0x001fe40007f1e0ff */
[----:B------:R-:W-:Y:S02]  /*0460*/  IADD3 R6, PT, PT, R6, 0x10000, RZ ;  /* 0x0001000006067810 */ /* 0x000fe40007ffe0ff */
[----:B------:R-:W-:Y:S01]  /*0470*/  IADD3.X R5, PT, PT, RZ, R5, RZ, P0, !PT ;  /* 0x00000005ff057210 */ /* 0x000fe200007fe4ff */
[----:B--2---:R-:W-:-:S04]  /*0480*/  FFMA R9, R16, R17, R9 ;  /* 0x0000001110097223 */ /* 0x004fc80000000009 */
[----:B---3--:R-:W-:-:S04]  /*0490*/  FFMA R9, R14, R15, R9 ;  /* 0x0000000f0e097223 */ /* 0x008fc80000000009 */
[----:B----4-:R-:W-:-:S04]  /*04a0*/  FFMA R9, R18, R19, R9 ;  /* 0x0000001312097223 */ /* 0x010fc80000000009 */
[----:B-----5:R-:W-:-:S04]  /*04b0*/  FFMA R9, R20, R21, R9 ;  /* 0x0000001514097223 */ /* 0x020fc80000000009 */
[----:B------:R-:W-:-:S04]  /*04c0*/  FFMA R9, R22, R23, R9 ;  /* 0x0000001716097223 */ /* 0x000fc80000000009 */
[----:B------:R-:W-:-:S04]  /*04d0*/  FFMA R24, R24, R25, R9 ;  /* 0x0000001918187223 */ /* 0x000fc80000000009 */
[----:B------:R-:W-:-:S04]  /*04e0*/  FFMA R13, R13, R12, R24 ;  /* 0x0000000c0d0d7223 */ /* 0x000fc80000000018 */
[----:B------:R-:W-:Y:S01]  /*04f0*/  FFMA R14, R26, R27, R13 ;  /* 0x0000001b1a0e7223 */ /* 0x000fe2000000000d */
[----:B------:R-:W-:Y:S06]  /*0500*/  BRA.U UP0, `(.L_x_0) ;  /* 0xfffffffd001c7547 */ /* 0x000fec000b83ffff */
[----:B------:R-:W0:Y:S01]  /*0510*/  LDC.64 R2, c[0x0][0x390] ;  /* 0x0000e400ff027b82 */ /* 0x000e220000000a00 */
[----:B------:R-:W-:-:S05]  /*0520*/  IADD3 R7, PT, PT, R0, R7, RZ ;  /* 0x0000000700077210 */ /* 0x000fca0007ffe0ff */
[----:B0-----:R-:W-:-:S05]  /*0530*/  IMAD.WIDE R2, R7, 0x4, R2 ;  /* 0x0000000407027825 */ /* 0x001fca00078e0202 */
[----:B------:R-:W-:Y:S01]  /*0540*/  STG.E desc[UR8][R2.64], R14 ;  /* 0x0000000e02007986 */ /* 0x000fe2000c101908 */
[----:B------:R-:W-:Y:S05]  /*0550*/  EXIT ;  /* 0x000000000000794d */ /* 0x000fea0003800000 */
.L_x_1:
[----:B------:R-:W-:-:S00]  /*0560*/  BRA `(.L_x_1) ;  /* 0xfffffffc00fc7947 */ /* 0x000fc0000383ffff */
[----:B------:R-:W-:-:S00]  /*0570*/  NOP ;  /* 0x0000000000007918 */ /* 0x000fc00000000000 */
        /* <DEDUP_REMOVED lines=8> */
.L_x_2:


//--------------------- .nv.shared.reserved.0     --------------------------
	.section	.nv.shared.reserved.0,"aw",@nobits
	.weak		__nv_reservedSMEM_offset_0_alias
	.size		__nv_reservedSMEM_offset_0_alias, 0, 64
	.other		__nv_reservedSMEM_offset_0_alias,@"STO_CUDA_RESERVED_SHARED STV_DEFAULT"
__nv_reservedSMEM_offset_0_alias:
	.zero		0
	.zero		64


//--------------------- .nv.constant0._Z14matrixMultiplyPfS_S_ --------------------------
	.section	.nv.constant0._Z14matrixMultiplyPfS_S_,"a",@progbits
	.sectionflags	@""
	.align	4
.nv.constant0._Z14matrixMultiplyPfS_S_:
	.zero		920


//--------------------- SYMBOLS --------------------------

	.type		.nv.reservedSmem.offset0,@object
	.size		.nv.reservedSmem.offset0,0x4
